//
// Generated by NVIDIA NVVM Compiler
//
// Compiler Build ID: CL-36424714
// Cuda compilation tools, release 13.0, V13.0.88
// Based on NVVM 20.0.0
//

.version 9.0
.target sm_100
.address_size 64

	// .globl	_Z18classifyCharactersPKcPim

.visible .entry _Z18classifyCharactersPKcPim(
	.param .u64 .ptr .align 1 _Z18classifyCharactersPKcPim_param_0,
	.param .u64 .ptr .align 1 _Z18classifyCharactersPKcPim_param_1,
	.param .u64 _Z18classifyCharactersPKcPim_param_2
)
{
	.reg .pred 	%p<8>;
	.reg .b16 	%rs<3>;
	.reg .b32 	%r<12>;
	.reg .b64 	%rd<27>;

	ld.param.u64 	%rd3, [_Z18classifyCharactersPKcPim_param_0];
	ld.param.u64 	%rd4, [_Z18classifyCharactersPKcPim_param_1];
	ld.param.u64 	%rd5, [_Z18classifyCharactersPKcPim_param_2];
	cvta.to.global.u64 	%rd1, %rd4;
	mov.u32 	%r1, %ctaid.x;
	mov.u32 	%r2, %ntid.x;
	mov.u32 	%r3, %tid.x;
	mad.lo.s32 	%r4, %r1, %r2, %r3;
	cvt.s64.s32 	%rd2, %r4;
	setp.le.u64 	%p1, %rd5, %rd2;
	@%p1 bra 	$L__BB0_10;
	cvta.to.global.u64 	%rd7, %rd3;
	add.s64 	%rd8, %rd7, %rd2;
	ld.global.u8 	%rs1, [%rd8];
	cvt.u64.u16 	%rd6, %rs1;
	setp.gt.u16 	%p2, %rs1, 58;
	@%p2 bra 	$L__BB0_2;
	bra.uni 	$L__BB0_5;
$L__BB0_2:
	add.s16 	%rs2, %rs1, -91;
	cvt.u64.u16 	%rd15, %rs2;
	setp.gt.u16 	%p6, %rs2, 34;
	@%p6 bra 	$L__BB0_9;
	cvt.u32.u64 	%r7, %rd15;
	mov.b64 	%rd16, 1;
	shl.b64 	%rd17, %rd16, %r7;
	and.b64  	%rd18, %rd17, 21474836485;
	setp.ne.s64 	%p7, %rd18, 0;
	@%p7 bra 	$L__BB0_4;
	bra.uni 	$L__BB0_9;
$L__BB0_4:
	shl.b64 	%rd19, %rd2, 2;
	add.s64 	%rd20, %rd1, %rd19;
	mov.b32 	%r8, 1;
	st.global.u32 	[%rd20], %r8;
	bra.uni 	$L__BB0_10;
$L__BB0_5:
	cvt.u32.u64 	%r5, %rd6;
	mov.b64 	%rd9, 1;
	shl.b64 	%rd10, %rd9, %r5;
	and.b64  	%rd11, %rd10, 4294977024;
	setp.ne.s64 	%p3, %rd11, 0;
	@%p3 bra 	$L__BB0_11;
	mov.b64 	%rd12, 1;
	shl.b64 	%rd13, %rd12, %r5;
	and.b64  	%rd14, %rd13, 288247968337756160;
	setp.ne.s64 	%p4, %rd14, 0;
	@%p4 bra 	$L__BB0_4;
	setp.eq.s64 	%p5, %rd6, 34;
	@%p5 bra 	$L__BB0_8;
	bra.uni 	$L__BB0_2;
$L__BB0_8:
	shl.b64 	%rd21, %rd2, 2;
	add.s64 	%rd22, %rd1, %rd21;
	mov.b32 	%r9, 3;
	st.global.u32 	[%rd22], %r9;
	bra.uni 	$L__BB0_10;
$L__BB0_9:
	shl.b64 	%rd25, %rd2, 2;
	add.s64 	%rd26, %rd1, %rd25;
	mov.b32 	%r11, 2;
	st.global.u32 	[%rd26], %r11;
$L__BB0_10:
	ret;
$L__BB0_11:
	shl.b64 	%rd23, %rd2, 2;
	add.s64 	%rd24, %rd1, %rd23;
	mov.b32 	%r10, 0;
	st.global.u32 	[%rd24], %r10;
	bra.uni 	$L__BB0_10;

}
	// .globl	_Z19computeStringStatesPKcPKiPbS3_m
.visible .entry _Z19computeStringStatesPKcPKiPbS3_m(
	.param .u64 .ptr .align 1 _Z19computeStringStatesPKcPKiPbS3_m_param_0,
	.param .u64 .ptr .align 1 _Z19computeStringStatesPKcPKiPbS3_m_param_1,
	.param .u64 .ptr .align 1 _Z19computeStringStatesPKcPKiPbS3_m_param_2,
	.param .u64 .ptr .align 1 _Z19computeStringStatesPKcPKiPbS3_m_param_3,
	.param .u64 _Z19computeStringStatesPKcPKiPbS3_m_param_4
)
{
	.reg .pred 	%p<11>;
	.reg .b16 	%rs<18>;
	.reg .b32 	%r<6>;
	.reg .b64 	%rd<12>;

	ld.param.u64 	%rd6, [_Z19computeStringStatesPKcPKiPbS3_m_param_0];
	ld.param.u64 	%rd7, [_Z19computeStringStatesPKcPKiPbS3_m_param_2];
	ld.param.u64 	%rd8, [_Z19computeStringStatesPKcPKiPbS3_m_param_3];
	ld.param.u64 	%rd9, [_Z19computeStringStatesPKcPKiPbS3_m_param_4];
	cvta.to.global.u64 	%rd1, %rd8;
	cvta.to.global.u64 	%rd2, %rd7;
	mov.u32 	%r1, %ctaid.x;
	mov.u32 	%r2, %ntid.x;
	mov.u32 	%r3, %tid.x;
	mad.lo.s32 	%r4, %r1, %r2, %r3;
	cvt.s64.s32 	%rd3, %r4;
	setp.le.u64 	%p1, %rd9, %rd3;
	@%p1 bra 	$L__BB1_12;
	cvt.u32.u64 	%r5, %rd3;
	setp.ne.s32 	%p2, %r5, 0;
	@%p2 bra 	$L__BB1_3;
	mov.b16 	%rs17, 0;
	st.global.u8 	[%rd2], %rs17;
	st.global.u8 	[%rd1], %rs17;
	bra.uni 	$L__BB1_12;
$L__BB1_3:
	cvta.to.global.u64 	%rd10, %rd6;
	add.s64 	%rd11, %rd10, %rd3;
	ld.global.u8 	%rs1, [%rd11];
	add.s64 	%rd4, %rd2, %rd3;
	ld.global.u8 	%rs3, [%rd4+-1];
	add.s64 	%rd5, %rd1, %rd3;
	setp.eq.s16 	%p3, %rs3, 0;
	@%p3 bra 	$L__BB1_9;
	ld.global.u8 	%rs4, [%rd5+-1];
	setp.ne.s16 	%p4, %rs1, 92;
	setp.ne.s16 	%p5, %rs4, 0;
	or.pred  	%p6, %p4, %p5;
	@%p6 bra 	$L__BB1_6;
	mov.b16 	%rs12, 1;
	st.global.u8 	[%rd5], %rs12;
	st.global.u8 	[%rd4], %rs12;
	bra.uni 	$L__BB1_12;
$L__BB1_6:
	setp.ne.s16 	%p7, %rs4, 0;
	setp.ne.s16 	%p8, %rs1, 34;
	or.pred  	%p9, %p8, %p7;
	@%p9 bra 	$L__BB1_8;
	mov.b16 	%rs11, 0;
	st.global.u8 	[%rd5], %rs11;
	st.global.u8 	[%rd4], %rs11;
	bra.uni 	$L__BB1_12;
$L__BB1_8:
	mov.b16 	%rs9, 0;
	st.global.u8 	[%rd5], %rs9;
	mov.b16 	%rs10, 1;
	st.global.u8 	[%rd4], %rs10;
	bra.uni 	$L__BB1_12;
$L__BB1_9:
	setp.ne.s16 	%p10, %rs1, 34;
	@%p10 bra 	$L__BB1_11;
	mov.b16 	%rs15, 1;
	st.global.u8 	[%rd4], %rs15;
	mov.b16 	%rs16, 0;
	st.global.u8 	[%rd5], %rs16;
	bra.uni 	$L__BB1_12;
$L__BB1_11:
	mov.b16 	%rs14, 0;
	st.global.u8 	[%rd4], %rs14;
	st.global.u8 	[%rd5], %rs14;
$L__BB1_12:
	ret;

}
	// .globl	_Z22computeOutputPositionsPKiPKbPim
.visible .entry _Z22computeOutputPositionsPKiPKbPim(
	.param .u64 .ptr .align 1 _Z22computeOutputPositionsPKiPKbPim_param_0,
	.param .u64 .ptr .align 1 _Z22computeOutputPositionsPKiPKbPim_param_1,
	.param .u64 .ptr .align 1 _Z22computeOutputPositionsPKiPKbPim_param_2,
	.param .u64 _Z22computeOutputPositionsPKiPKbPim_param_3
)
{
	.reg .pred 	%p<4>;
	.reg .b16 	%rs<2>;
	.reg .b32 	%r<10>;
	.reg .b64 	%rd<14>;

	ld.param.u64 	%rd2, [_Z22computeOutputPositionsPKiPKbPim_param_0];
	ld.param.u64 	%rd3, [_Z22computeOutputPositionsPKiPKbPim_param_1];
	ld.param.u64 	%rd4, [_Z22computeOutputPositionsPKiPKbPim_param_2];
	ld.param.u64 	%rd5, [_Z22computeOutputPositionsPKiPKbPim_param_3];
	mov.u32 	%r3, %ctaid.x;
	mov.u32 	%r4, %ntid.x;
	mov.u32 	%r5, %tid.x;
	mad.lo.s32 	%r6, %r3, %r4, %r5;
	cvt.s64.s32 	%rd1, %r6;
	setp.le.u64 	%p1, %rd5, %rd1;
	@%p1 bra 	$L__BB2_4;
	cvta.to.global.u64 	%rd6, %rd3;
	add.s64 	%rd7, %rd6, %rd1;
	ld.global.u8 	%rs1, [%rd7];
	setp.ne.s16 	%p2, %rs1, 0;
	mov.b32 	%r9, 1;
	@%p2 bra 	$L__BB2_3;
	cvta.to.global.u64 	%rd8, %rd2;
	shl.b64 	%rd9, %rd1, 2;
	add.s64 	%rd10, %rd8, %rd9;
	ld.global.u32 	%r8, [%rd10];
	setp.ne.s32 	%p3, %r8, 0;
	selp.u32 	%r9, 1, 0, %p3;
$L__BB2_3:
	cvta.to.global.u64 	%rd11, %rd4;
	shl.b64 	%rd12, %rd1, 2;
	add.s64 	%rd13, %rd11, %rd12;
	st.global.u32 	[%rd13], %r9;
$L__BB2_4:
	ret;

}
	// .globl	_Z14generateOutputPKcPKiPKbS2_Pcm
.visible .entry _Z14generateOutputPKcPKiPKbS2_Pcm(
	.param .u64 .ptr .align 1 _Z14generateOutputPKcPKiPKbS2_Pcm_param_0,
	.param .u64 .ptr .align 1 _Z14generateOutputPKcPKiPKbS2_Pcm_param_1,
	.param .u64 .ptr .align 1 _Z14generateOutputPKcPKiPKbS2_Pcm_param_2,
	.param .u64 .ptr .align 1 _Z14generateOutputPKcPKiPKbS2_Pcm_param_3,
	.param .u64 .ptr .align 1 _Z14generateOutputPKcPKiPKbS2_Pcm_param_4,
	.param .u64 _Z14generateOutputPKcPKiPKbS2_Pcm_param_5
)
{
	.reg .pred 	%p<4>;
	.reg .b16 	%rs<3>;
	.reg .b32 	%r<6>;
	.reg .b64 	%rd<21>;

	ld.param.u64 	%rd2, [_Z14generateOutputPKcPKiPKbS2_Pcm_param_0];
	ld.param.u64 	%rd3, [_Z14generateOutputPKcPKiPKbS2_Pcm_param_1];
	ld.param.u64 	%rd4, [_Z14generateOutputPKcPKiPKbS2_Pcm_param_2];
	ld.param.u64 	%rd5, [_Z14generateOutputPKcPKiPKbS2_Pcm_param_3];
	ld.param.u64 	%rd6, [_Z14generateOutputPKcPKiPKbS2_Pcm_param_4];
	ld.param.u64 	%rd7, [_Z14generateOutputPKcPKiPKbS2_Pcm_param_5];
	mov.u32 	%r1, %ctaid.x;
	mov.u32 	%r2, %ntid.x;
	mov.u32 	%r3, %tid.x;
	mad.lo.s32 	%r4, %r1, %r2, %r3;
	cvt.s64.s32 	%rd1, %r4;
	setp.le.u64 	%p1, %rd7, %rd1;
	@%p1 bra 	$L__BB3_4;
	cvta.to.global.u64 	%rd8, %rd4;
	add.s64 	%rd9, %rd8, %rd1;
	ld.global.u8 	%rs1, [%rd9];
	setp.ne.s16 	%p2, %rs1, 0;
	@%p2 bra 	$L__BB3_3;
	cvta.to.global.u64 	%rd10, %rd3;
	shl.b64 	%rd11, %rd1, 2;
	add.s64 	%rd12, %rd10, %rd11;
	ld.global.u32 	%r5, [%rd12];
	setp.eq.s32 	%p3, %r5, 0;
	@%p3 bra 	$L__BB3_4;
$L__BB3_3:
	cvta.to.global.u64 	%rd13, %rd5;
	shl.b64 	%rd14, %rd1, 2;
	add.s64 	%rd15, %rd13, %rd14;
	ld.global.s32 	%rd16, [%rd15];
	cvta.to.global.u64 	%rd17, %rd2;
	add.s64 	%rd18, %rd17, %rd1;
	ld.global.u8 	%rs2, [%rd18];
	cvta.to.global.u64 	%rd19, %rd6;
	add.s64 	%rd20, %rd19, %rd16;
	st.global.u8 	[%rd20], %rs2;
$L__BB3_4:
	ret;

}


// ===== COMPILED SASS (sm_100) =====

	.target	sm_100

	.elftype	@"ET_EXEC"


//--------------------- .note.nv.tkinfo           --------------------------
	.section	.note.nv.tkinfo,"",@"SHT_NOTE"
	.sectionflags	@"SHF_NOTE_NV_TKINFO"
	.tkinfo
        /*0018*/ 	.word	0x00000002
        /*0030*/ 	.string	""
        /*0030*/ 	.string	"ptxas"
        /*0030*/ 	.string	"Cuda compilation tools, release 13.0, V13.0.88"
        /*0030*/ 	.string	"Build cuda_13.0.r13.0/compiler.36424714_0"
        /*0030*/ 	.string	"-arch sm_100 -m 64 "



//--------------------- .note.nv.cuinfo           --------------------------
	.section	.note.nv.cuinfo,"",@"SHT_NOTE"
	.sectionflags	@"SHF_NOTE_NV_CUINFO"
        /*0018*/ 	.short	0x0002
        /*001a*/ 	.short	0x0064
        /*001c*/ 	.short	0x0082
	.zero		2


//--------------------- .nv.info                  --------------------------
	.section	.nv.info,"",@"SHT_CUDA_INFO"
	.align	4


	//----- nvinfo : EIATTR_REGCOUNT
	.align		4
        /*0000*/ 	.byte	0x04, 0x2f
        /*0002*/ 	.short	(.L_1 - .L_0)
	.align		4
.L_0:
        /*0004*/ 	.word	index@(_Z18classifyCharactersPKcPim)
        /*0008*/ 	.word	0x0000000c


	//----- nvinfo : EIATTR_FRAME_SIZE
	.align		4
.L_1:
        /*000c*/ 	.byte	0x04, 0x11
        /*000e*/ 	.short	(.L_3 - .L_2)
	.align		4
.L_2:
        /*0010*/ 	.word	index@(_Z18classifyCharactersPKcPim)
        /*0014*/ 	.word	0x00000000


	//----- nvinfo : EIATTR_REGCOUNT
	.align		4
.L_3:
        /*0018*/ 	.byte	0x04, 0x2f
        /*001a*/ 	.short	(.L_5 - .L_4)
	.align		4
.L_4:
        /*001c*/ 	.word	index@(_Z19computeStringStatesPKcPKiPbS3_m)
        /*0020*/ 	.word	0x0000000a


	//----- nvinfo : EIATTR_FRAME_SIZE
	.align		4
.L_5:
        /*0024*/ 	.byte	0x04, 0x11
        /*0026*/ 	.short	(.L_7 - .L_6)
	.align		4
.L_6:
        /*0028*/ 	.word	index@(_Z19computeStringStatesPKcPKiPbS3_m)
        /*002c*/ 	.word	0x00000000


	//----- nvinfo : EIATTR_REGCOUNT
	.align		4
.L_7:
        /*0030*/ 	.byte	0x04, 0x2f
        /*0032*/ 	.short	(.L_9 - .L_8)
	.align		4
.L_8:
        /*0034*/ 	.word	index@(_Z22computeOutputPositionsPKiPKbPim)
        /*0038*/ 	.word	0x0000000c


	//----- nvinfo : EIATTR_FRAME_SIZE
	.align		4
.L_9:
        /*003c*/ 	.byte	0x04, 0x11
        /*003e*/ 	.short	(.L_11 - .L_10)
	.align		4
.L_10:
        /*0040*/ 	.word	index@(_Z22computeOutputPositionsPKiPKbPim)
        /*0044*/ 	.word	0x00000000


	//----- nvinfo : EIATTR_REGCOUNT
	.align		4
.L_11:
        /*0048*/ 	.byte	0x04, 0x2f
        /*004a*/ 	.short	(.L_13 - .L_12)
	.align		4
.L_12:
        /*004c*/ 	.word	index@(_Z14generateOutputPKcPKiPKbS2_Pcm)
        /*0050*/ 	.word	0x0000000a


	//----- nvinfo : EIATTR_FRAME_SIZE
	.align		4
.L_13:
        /*0054*/ 	.byte	0x04, 0x11
        /*0056*/ 	.short	(.L_15 - .L_14)
	.align		4
.L_14:
        /*0058*/ 	.word	index@(_Z14generateOutputPKcPKiPKbS2_Pcm)
        /*005c*/ 	.word	0x00000000


	//----- nvinfo : EIATTR_MIN_STACK_SIZE
	.align		4
.L_15:
        /*0060*/ 	.byte	0x04, 0x12
        /*0062*/ 	.short	(.L_17 - .L_16)
	.align		4
.L_16:
        /*0064*/ 	.word	index@(_Z14generateOutputPKcPKiPKbS2_Pcm)
        /*0068*/ 	.word	0x00000000


	//----- nvinfo : EIATTR_MIN_STACK_SIZE
	.align		4
.L_17:
        /*006c*/ 	.byte	0x04, 0x12
        /*006e*/ 	.short	(.L_19 - .L_18)
	.align		4
.L_18:
        /*0070*/ 	.word	index@(_Z22computeOutputPositionsPKiPKbPim)
        /*0074*/ 	.word	0x00000000


	//----- nvinfo : EIATTR_MIN_STACK_SIZE
	.align		4
.L_19:
        /*0078*/ 	.byte	0x04, 0x12
        /*007a*/ 	.short	(.L_21 - .L_20)
	.align		4
.L_20:
        /*007c*/ 	.word	index@(_Z19computeStringStatesPKcPKiPbS3_m)
        /*0080*/ 	.word	0x00000000


	//----- nvinfo : EIATTR_MIN_STACK_SIZE
	.align		4
.L_21:
        /*0084*/ 	.byte	0x04, 0x12
        /*0086*/ 	.short	(.L_23 - .L_22)
	.align		4
.L_22:
        /*0088*/ 	.word	index@(_Z18classifyCharactersPKcPim)
        /*008c*/ 	.word	0x00000000
.L_23:


//--------------------- .nv.compat                --------------------------
	.section	.nv.compat,"",@"SHT_CUDA_COMPAT_INFO"
	.align	4
        /*0000*/ 	.byte	0x02, 0x09, 0x00, 0x00, 0x02, 0x02, 0x01, 0x00, 0x02, 0x05, 0x05, 0x00, 0x03, 0x07, 0x01, 0x01
        /*0010*/ 	.byte	0x02, 0x03, 0x00, 0x00, 0x02, 0x06, 0x01, 0x00, 0x04, 0x0b, 0x08, 0x00, 0x09, 0x00, 0x00, 0x00
        /*0020*/ 	.byte	0x00, 0x00, 0x00, 0x00


//--------------------- .nv.info._Z14generateOutputPKcPKiPKbS2_Pcm --------------------------
	.section	.nv.info._Z14generateOutputPKcPKiPKbS2_Pcm,"",@"SHT_CUDA_INFO"
	.sectionflags	@""
	.align	4


	//----- nvinfo : EIATTR_CUDA_API_VERSION
	.align		4
        /*0000*/ 	.byte	0x04, 0x37
        /*0002*/ 	.short	(.L_25 - .L_24)
.L_24:
        /*0004*/ 	.word	0x00000082


	//----- nvinfo : EIATTR_KPARAM_INFO
	.align		4
.L_25:
        /*0008*/ 	.byte	0x04, 0x17
        /*000a*/ 	.short	(.L_27 - .L_26)
.L_26:
        /*000c*/ 	.word	0x00000000
        /*0010*/ 	.short	0x0005
        /*0012*/ 	.short	0x0028
        /*0014*/ 	.byte	0x00, 0xf0, 0x21, 0x00


	//----- nvinfo : EIATTR_KPARAM_INFO
	.align		4
.L_27:
        /*0018*/ 	.byte	0x04, 0x17
        /*001a*/ 	.short	(.L_29 - .L_28)
.L_28:
        /*001c*/ 	.word	0x00000000
        /*0020*/ 	.short	0x0004
        /*0022*/ 	.short	0x0020
        /*0024*/ 	.byte	0x00, 0xf5, 0x21, 0x00


	//----- nvinfo : EIATTR_KPARAM_INFO
	.align		4
.L_29:
        /*0028*/ 	.byte	0x04, 0x17
        /*002a*/ 	.short	(.L_31 - .L_30)
.L_30:
        /*002c*/ 	.word	0x00000000
        /*0030*/ 	.short	0x0003
        /*0032*/ 	.short	0x0018
        /*0034*/ 	.byte	0x00, 0xf5, 0x21, 0x00


	//----- nvinfo : EIATTR_KPARAM_INFO
	.align		4
.L_31:
        /*0038*/ 	.byte	0x04, 0x17
        /*003a*/ 	.short	(.L_33 - .L_32)
.L_32:
        /*003c*/ 	.word	0x00000000
        /*0040*/ 	.short	0x0002
        /*0042*/ 	.short	0x0010
        /*0044*/ 	.byte	0x00, 0xf5, 0x21, 0x00


	//----- nvinfo : EIATTR_KPARAM_INFO
	.align		4
.L_33:
        /*0048*/ 	.byte	0x04, 0x17
        /*004a*/ 	.short	(.L_35 - .L_34)
.L_34:
        /*004c*/ 	.word	0x00000000
        /*0050*/ 	.short	0x0001
        /*0052*/ 	.short	0x0008
        /*0054*/ 	.byte	0x00, 0xf5, 0x21, 0x00


	//----- nvinfo : EIATTR_KPARAM_INFO
	.align		4
.L_35:
        /*0058*/ 	.byte	0x04, 0x17
        /*005a*/ 	.short	(.L_37 - .L_36)
.L_36:
        /*005c*/ 	.word	0x00000000
        /*0060*/ 	.short	0x0000
        /*0062*/ 	.short	0x0000
        /*0064*/ 	.byte	0x00, 0xf5, 0x21, 0x00


	//----- nvinfo : EIATTR_SPARSE_MMA_MASK
	.align		4
.L_37:
        /*0068*/ 	.byte	0x03, 0x50
        /*006a*/ 	.short	0x0000


	//----- nvinfo : EIATTR_MAXREG_COUNT
	.align		4
        /*006c*/ 	.byte	0x03, 0x1b
        /*006e*/ 	.short	0x00ff


	//----- nvinfo : EIATTR_MERCURY_ISA_VERSION
	.align		4
        /*0070*/ 	.byte	0x03, 0x5f
        /*0072*/ 	.short	0x0101


	//----- nvinfo : EIATTR_VRC_CTA_INIT_COUNT
	.align		4
        /*0074*/ 	.byte	0x02, 0x4a
	.zero		1
	.zero		1


	//----- nvinfo : EIATTR_EXIT_INSTR_OFFSETS
	.align		4
        /*0078*/ 	.byte	0x04, 0x1c
        /*007a*/ 	.short	(.L_39 - .L_38)


	//   ....[0]....
.L_38:
        /*007c*/ 	.word	0x00000090


	//   ....[1]....
        /*0080*/ 	.word	0x00000170


	//   ....[2]....
        /*0084*/ 	.word	0x00000250


	//----- nvinfo : EIATTR_CRS_STACK_SIZE
	.align		4
.L_39:
        /*0088*/ 	.byte	0x04, 0x1e
        /*008a*/ 	.short	(.L_41 - .L_40)
.L_40:
        /*008c*/ 	.word	0x00000000


	//----- nvinfo : EIATTR_CBANK_PARAM_SIZE
	.align		4
.L_41:
        /*0090*/ 	.byte	0x03, 0x19
        /*0092*/ 	.short	0x0030


	//----- nvinfo : EIATTR_PARAM_CBANK
	.align		4
        /*0094*/ 	.byte	0x04, 0x0a
        /*0096*/ 	.short	(.L_43 - .L_42)
	.align		4
.L_42:
        /*0098*/ 	.word	index@(.nv.constant0._Z14generateOutputPKcPKiPKbS2_Pcm)
        /*009c*/ 	.short	0x0380
        /*009e*/ 	.short	0x0030


	//----- nvinfo : EIATTR_SW_WAR
	.align		4
.L_43:
        /*00a0*/ 	.byte	0x04, 0x36
        /*00a2*/ 	.short	(.L_45 - .L_44)
.L_44:
        /*00a4*/ 	.word	0x00000008
.L_45:


//--------------------- .nv.info._Z22computeOutputPositionsPKiPKbPim --------------------------
	.section	.nv.info._Z22computeOutputPositionsPKiPKbPim,"",@"SHT_CUDA_INFO"
	.sectionflags	@""
	.align	4


	//----- nvinfo : EIATTR_CUDA_API_VERSION
	.align		4
        /*0000*/ 	.byte	0x04, 0x37
        /*0002*/ 	.short	(.L_47 - .L_46)
.L_46:
        /*0004*/ 	.word	0x00000082


	//----- nvinfo : EIATTR_KPARAM_INFO
	.align		4
.L_47:
        /*0008*/ 	.byte	0x04, 0x17
        /*000a*/ 	.short	(.L_49 - .L_48)
.L_48:
        /*000c*/ 	.word	0x00000000
        /*0010*/ 	.short	0x0003
        /*0012*/ 	.short	0x0018
        /*0014*/ 	.byte	0x00, 0xf0, 0x21, 0x00


	//----- nvinfo : EIATTR_KPARAM_INFO
	.align		4
.L_49:
        /*0018*/ 	.byte	0x04, 0x17
        /*001a*/ 	.short	(.L_51 - .L_50)
.L_50:
        /*001c*/ 	.word	0x00000000
        /*0020*/ 	.short	0x0002
        /*0022*/ 	.short	0x0010
        /*0024*/ 	.byte	0x00, 0xf5, 0x21, 0x00


	//----- nvinfo : EIATTR_KPARAM_INFO
	.align		4
.L_51:
        /*0028*/ 	.byte	0x04, 0x17
        /*002a*/ 	.short	(.L_53 - .L_52)
.L_52:
        /*002c*/ 	.word	0x00000000
        /*0030*/ 	.short	0x0001
        /*0032*/ 	.short	0x0008
        /*0034*/ 	.byte	0x00, 0xf5, 0x21, 0x00


	//----- nvinfo : EIATTR_KPARAM_INFO
	.align		4
.L_53:
        /*0038*/ 	.byte	0x04, 0x17
        /*003a*/ 	.short	(.L_55 - .L_54)
.L_54:
        /*003c*/ 	.word	0x00000000
        /*0040*/ 	.short	0x0000
        /*0042*/ 	.short	0x0000
        /*0044*/ 	.byte	0x00, 0xf5, 0x21, 0x00


	//----- nvinfo : EIATTR_SPARSE_MMA_MASK
	.align		4
.L_55:
        /*0048*/ 	.byte	0x03, 0x50
        /*004a*/ 	.short	0x0000


	//----- nvinfo : EIATTR_MAXREG_COUNT
	.align		4
        /*004c*/ 	.byte	0x03, 0x1b
        /*004e*/ 	.short	0x00ff


	//----- nvinfo : EIATTR_MERCURY_ISA_VERSION
	.align		4
        /*0050*/ 	.byte	0x03, 0x5f
        /*0052*/ 	.short	0x0101


	//----- nvinfo : EIATTR_VRC_CTA_INIT_COUNT
	.align		4
        /*0054*/ 	.byte	0x02, 0x4a
	.zero		1
	.zero		1


	//----- nvinfo : EIATTR_EXIT_INSTR_OFFSETS
	.align		4
        /*0058*/ 	.byte	0x04, 0x1c
        /*005a*/ 	.short	(.L_57 - .L_56)


	//   ....[0]....
.L_56:
        /*005c*/ 	.word	0x00000090


	//   ....[1]....
        /*0060*/ 	.word	0x000001b0


	//----- nvinfo : EIATTR_CBANK_PARAM_SIZE
	.align		4
.L_57:
        /*0064*/ 	.byte	0x03, 0x19
        /*0066*/ 	.short	0x0020


	//----- nvinfo : EIATTR_PARAM_CBANK
	.align		4
        /*0068*/ 	.byte	0x04, 0x0a
        /*006a*/ 	.short	(.L_59 - .L_58)
	.align		4
.L_58:
        /*006c*/ 	.word	index@(.nv.constant0._Z22computeOutputPositionsPKiPKbPim)
        /*0070*/ 	.short	0x0380
        /*0072*/ 	.short	0x0020


	//----- nvinfo : EIATTR_SW_WAR
	.align		4
.L_59:
        /*0074*/ 	.byte	0x04, 0x36
        /*0076*/ 	.short	(.L_61 - .L_60)
.L_60:
        /*0078*/ 	.word	0x00000008
.L_61:


//--------------------- .nv.info._Z19computeStringStatesPKcPKiPbS3_m --------------------------
	.section	.nv.info._Z19computeStringStatesPKcPKiPbS3_m,"",@"SHT_CUDA_INFO"
	.sectionflags	@""
	.align	4


	//----- nvinfo : EIATTR_CUDA_API_VERSION
	.align		4
        /*0000*/ 	.byte	0x04, 0x37
        /*0002*/ 	.short	(.L_63 - .L_62)
.L_62:
        /*0004*/ 	.word	0x00000082


	//----- nvinfo : EIATTR_KPARAM_INFO
	.align		4
.L_63:
        /*0008*/ 	.byte	0x04, 0x17
        /*000a*/ 	.short	(.L_65 - .L_64)
.L_64:
        /*000c*/ 	.word	0x00000000
        /*0010*/ 	.short	0x0004
        /*0012*/ 	.short	0x0020
        /*0014*/ 	.byte	0x00, 0xf0, 0x21, 0x00


	//----- nvinfo : EIATTR_KPARAM_INFO
	.align		4
.L_65:
        /*0018*/ 	.byte	0x04, 0x17
        /*001a*/ 	.short	(.L_67 - .L_66)
.L_66:
        /*001c*/ 	.word	0x00000000
        /*0020*/ 	.short	0x0003
        /*0022*/ 	.short	0x0018
        /*0024*/ 	.byte	0x00, 0xf5, 0x21, 0x00


	//----- nvinfo : EIATTR_KPARAM_INFO
	.align		4
.L_67:
        /*0028*/ 	.byte	0x04, 0x17
        /*002a*/ 	.short	(.L_69 - .L_68)
.L_68:
        /*002c*/ 	.word	0x00000000
        /*0030*/ 	.short	0x0002
        /*0032*/ 	.short	0x0010
        /*0034*/ 	.byte	0x00, 0xf5, 0x21, 0x00


	//----- nvinfo : EIATTR_KPARAM_INFO
	.align		4
.L_69:
        /*0038*/ 	.byte	0x04, 0x17
        /*003a*/ 	.short	(.L_71 - .L_70)
.L_70:
        /*003c*/ 	.word	0x00000000
        /*0040*/ 	.short	0x0001
        /*0042*/ 	.short	0x0008
        /*0044*/ 	.byte	0x00, 0xf5, 0x21, 0x00


	//----- nvinfo : EIATTR_KPARAM_INFO
	.align		4
.L_71:
        /*0048*/ 	.byte	0x04, 0x17
        /*004a*/ 	.short	(.L_73 - .L_72)
.L_72:
        /*004c*/ 	.word	0x00000000
        /*0050*/ 	.short	0x0000
        /*0052*/ 	.short	0x0000
        /*0054*/ 	.byte	0x00, 0xf5, 0x21, 0x00


	//----- nvinfo : EIATTR_SPARSE_MMA_MASK
	.align		4
.L_73:
        /*0058*/ 	.byte	0x03, 0x50
        /*005a*/ 	.short	0x0000


	//----- nvinfo : EIATTR_MAXREG_COUNT
	.align		4
        /*005c*/ 	.byte	0x03, 0x1b
        /*005e*/ 	.short	0x00ff


	//----- nvinfo : EIATTR_MERCURY_ISA_VERSION
	.align		4
        /*0060*/ 	.byte	0x03, 0x5f
        /*0062*/ 	.short	0x0101


	//----- nvinfo : EIATTR_VRC_CTA_INIT_COUNT
	.align		4
        /*0064*/ 	.byte	0x02, 0x4a
	.zero		1
	.zero		1


	//----- nvinfo : EIATTR_EXIT_INSTR_OFFSETS
	.align		4
        /*0068*/ 	.byte	0x04, 0x1c
        /*006a*/ 	.short	(.L_75 - .L_74)


	//   ....[0]....
.L_74:
        /*006c*/ 	.word	0x00000090


	//   ....[1]....
        /*0070*/ 	.word	0x00000100


	//   ....[2]....
        /*0074*/ 	.word	0x00000230


	//   ....[3]....
        /*0078*/ 	.word	0x00000270


	//   ....[4]....
        /*007c*/ 	.word	0x000002b0


	//   ....[5]....
        /*0080*/ 	.word	0x00000300


	//   ....[6]....
        /*0084*/ 	.word	0x00000330


	//----- nvinfo : EIATTR_CRS_STACK_SIZE
	.align		4
.L_75:
        /*0088*/ 	.byte	0x04, 0x1e
        /*008a*/ 	.short	(.L_77 - .L_76)
.L_76:
        /*008c*/ 	.word	0x00000000


	//----- nvinfo : EIATTR_CBANK_PARAM_SIZE
	.align		4
.L_77:
        /*0090*/ 	.byte	0x03, 0x19
        /*0092*/ 	.short	0x0028


	//----- nvinfo : EIATTR_PARAM_CBANK
	.align		4
        /*0094*/ 	.byte	0x04, 0x0a
        /*0096*/ 	.short	(.L_79 - .L_78)
	.align		4
.L_78:
        /*0098*/ 	.word	index@(.nv.constant0._Z19computeStringStatesPKcPKiPbS3_m)
        /*009c*/ 	.short	0x0380
        /*009e*/ 	.short	0x0028


	//----- nvinfo : EIATTR_SW_WAR
	.align		4
.L_79:
        /*00a0*/ 	.byte	0x04, 0x36
        /*00a2*/ 	.short	(.L_81 - .L_80)
.L_80:
        /*00a4*/ 	.word	0x00000008
.L_81:


//--------------------- .nv.info._Z18classifyCharactersPKcPim --------------------------
	.section	.nv.info._Z18classifyCharactersPKcPim,"",@"SHT_CUDA_INFO"
	.sectionflags	@""
	.align	4


	//----- nvinfo : EIATTR_CUDA_API_VERSION
	.align		4
        /*0000*/ 	.byte	0x04, 0x37
        /*0002*/ 	.short	(.L_83 - .L_82)
.L_82:
        /*0004*/ 	.word	0x00000082


	//----- nvinfo : EIATTR_KPARAM_INFO
	.align		4
.L_83:
        /*0008*/ 	.byte	0x04, 0x17
        /*000a*/ 	.short	(.L_85 - .L_84)
.L_84:
        /*000c*/ 	.word	0x00000000
        /*0010*/ 	.short	0x0002
        /*0012*/ 	.short	0x0010
        /*0014*/ 	.byte	0x00, 0xf0, 0x21, 0x00


	//----- nvinfo : EIATTR_KPARAM_INFO
	.align		4
.L_85:
        /*0018*/ 	.byte	0x04, 0x17
        /*001a*/ 	.short	(.L_87 - .L_86)
.L_86:
        /*001c*/ 	.word	0x00000000
        /*0020*/ 	.short	0x0001
        /*0022*/ 	.short	0x0008
        /*0024*/ 	.byte	0x00, 0xf5, 0x21, 0x00


	//----- nvinfo : EIATTR_KPARAM_INFO
	.align		4
.L_87:
        /*0028*/ 	.byte	0x04, 0x17
        /*002a*/ 	.short	(.L_89 - .L_88)
.L_88:
        /*002c*/ 	.word	0x00000000
        /*0030*/ 	.short	0x0000
        /*0032*/ 	.short	0x0000
        /*0034*/ 	.byte	0x00, 0xf5, 0x21, 0x00


	//----- nvinfo : EIATTR_SPARSE_MMA_MASK
	.align		4
.L_89:
        /*0038*/ 	.byte	0x03, 0x50
        /*003a*/ 	.short	0x0000


	//----- nvinfo : EIATTR_MAXREG_COUNT
	.align		4
        /*003c*/ 	.byte	0x03, 0x1b
        /*003e*/ 	.short	0x00ff


	//----- nvinfo : EIATTR_MERCURY_ISA_VERSION
	.align		4
        /*0040*/ 	.byte	0x03, 0x5f
        /*0042*/ 	.short	0x0101


	//----- nvinfo : EIATTR_VRC_CTA_INIT_COUNT
	.align		4
        /*0044*/ 	.byte	0x02, 0x4a
	.zero		1
	.zero		1


	//----- nvinfo : EIATTR_EXIT_INSTR_OFFSETS
	.align		4
        /*0048*/ 	.byte	0x04, 0x1c
        /*004a*/ 	.short	(.L_91 - .L_90)


	//   ....[0]....
.L_90:
        /*004c*/ 	.word	0x00000090


	//   ....[1]....
        /*0050*/ 	.word	0x000002c0


	//   ....[2]....
        /*0054*/ 	.word	0x00000320


	//   ....[3]....
        /*0058*/ 	.word	0x00000380


	//   ....[4]....
        /*005c*/ 	.word	0x000003d0


	//----- nvinfo : EIATTR_CRS_STACK_SIZE
	.align		4
.L_91:
        /*0060*/ 	.byte	0x04, 0x1e
        /*0062*/ 	.short	(.L_93 - .L_92)
.L_92:
        /*0064*/ 	.word	0x00000000


	//----- nvinfo : EIATTR_CBANK_PARAM_SIZE
	.align		4
.L_93:
        /*0068*/ 	.byte	0x03, 0x19
        /*006a*/ 	.short	0x0018


	//----- nvinfo : EIATTR_PARAM_CBANK
	.align		4
        /*006c*/ 	.byte	0x04, 0x0a
        /*006e*/ 	.short	(.L_95 - .L_94)
	.align		4
.L_94:
        /*0070*/ 	.word	index@(.nv.constant0._Z18classifyCharactersPKcPim)
        /*0074*/ 	.short	0x0380
        /*0076*/ 	.short	0x0018


	//----- nvinfo : EIATTR_SW_WAR
	.align		4
.L_95:
        /*0078*/ 	.byte	0x04, 0x36
        /*007a*/ 	.short	(.L_97 - .L_96)
.L_96:
        /*007c*/ 	.word	0x00000008
.L_97:


//--------------------- .nv.callgraph             --------------------------
	.section	.nv.callgraph,"",@"SHT_CUDA_CALLGRAPH"
	.align	4
	.sectionentsize	8
	.align		4
        /*0000*/ 	.word	0x00000000
	.align		4
        /*0004*/ 	.word	0xffffffff
	.align		4
        /*0008*/ 	.word	0x00000000
	.align		4
        /*000c*/ 	.word	0xfffffffe
	.align		4
        /*0010*/ 	.word	0x00000000
	.align		4
        /*0014*/ 	.word	0xfffffffd
	.align		4
        /*0018*/ 	.word	0x00000000
	.align		4
        /*001c*/ 	.word	0xfffffffc


//--------------------- .text._Z14generateOutputPKcPKiPKbS2_Pcm --------------------------
	.section	.text._Z14generateOutputPKcPKiPKbS2_Pcm,"ax",@progbits
	.align	128
        .global         _Z14generateOutputPKcPKiPKbS2_Pcm
        .type           _Z14generateOutputPKcPKiPKbS2_Pcm,@function
        .size           _Z14generateOutputPKcPKiPKbS2_Pcm,(.L_x_13 - _Z14generateOutputPKcPKiPKbS2_Pcm)
        .other          _Z14generateOutputPKcPKiPKbS2_Pcm,@"STO_CUDA_ENTRY STV_DEFAULT"
_Z14generateOutputPKcPKiPKbS2_Pcm:
.text._Z14generateOutputPKcPKiPKbS2_Pcm:
[----:B------:R-:W-:Y:S01]  /*0000*/  LDC R1, c[0x0][0x37c] ;  /* 0x0000df00ff017b82 */ /* 0x000fe20000000800 */
[----:B------:R-:W0:Y:S07]  /*0010*/  S2R R3, SR_TID.X ;  /* 0x0000000000037919 */ /* 0x000e2e0000002100 */
[----:B------:R-:W0:Y:S01]  /*0020*/  S2UR UR4, SR_CTAID.X ;  /* 0x00000000000479c3 */ /* 0x000e220000002500 */
[----:B------:R-:W1:Y:S07]  /*0030*/  LDCU.64 UR6, c[0x0][0x3a8] ;  /* 0x00007500ff0677ac */ /* 0x000e6e0008000a00 */
[----:B------:R-:W0:Y:S02]  /*0040*/  LDC R4, c[0x0][0x360] ;  /* 0x0000d800ff047b82 */ /* 0x000e240000000800 */
[----:B0-----:R-:W-:-:S05]  /*0050*/  IMAD R4, R4, UR4, R3 ;  /* 0x0000000404047c24 */ /* 0x001fca000f8e0203 */
[----:B-1----:R-:W-:Y:S02]  /*0060*/  ISETP.GE.U32.AND P0, PT, R4, UR6, PT ;  /* 0x0000000604007c0c */ /* 0x002fe4000bf06070 */
[----:B------:R-:W-:-:S04]  /*0070*/  SHF.R.S32.HI R5, RZ, 0x1f, R4 ;  /* 0x0000001fff057819 */ /* 0x000fc80000011404 */
[----:B------:R-:W-:-:S13]  /*0080*/  ISETP.GE.U32.AND.EX P0, PT, R5, UR7, PT, P0 ;  /* 0x0000000705007c0c */ /* 0x000fda000bf06100 */
[----:B------:R-:W-:Y:S05]  /*0090*/  @P0 EXIT ;  /* 0x000000000000094d */ /* 0x000fea0003800000 */
[----:B------:R-:W0:Y:S01]  /*00a0*/  LDCU.64 UR6, c[0x0][0x390] ;  /* 0x00007200ff0677ac */ /* 0x000e220008000a00 */
[----:B------:R-:W1:Y:S01]  /*00b0*/  LDCU.64 UR4, c[0x0][0x358] ;  /* 0x00006b00ff0477ac */ /* 0x000e620008000a00 */
[----:B0-----:R-:W-:-:S04]  /*00c0*/  IADD3 R2, P0, PT, R4, UR6, RZ ;  /* 0x0000000604027c10 */ /* 0x001fc8000ff1e0ff */
[----:B------:R-:W-:-:S05]  /*00d0*/  IADD3.X R3, PT, PT, R5, UR7, RZ, P0, !PT ;  /* 0x0000000705037c10 */ /* 0x000fca00087fe4ff */
[----:B-1----:R-:W2:Y:S01]  /*00e0*/  LDG.E.U8 R2, desc[UR4][R2.64] ;  /* 0x0000000402027981 */ /* 0x002ea2000c1e1100 */
[----:B------:R-:W-:Y:S01]  /*00f0*/  BSSY.RECONVERGENT B0, `(.L_x_0) ;  /* 0x0000009000007945 */ /* 0x000fe20003800200 */
[----:B--2---:R-:W-:-:S13]  /*0100*/  ISETP.NE.AND P0, PT, R2, RZ, PT ;  /* 0x000000ff0200720c */ /* 0x004fda0003f05270 */
[----:B------:R-:W-:Y:S05]  /*0110*/  @P0 BRA `(.L_x_1) ;  /* 0x0000000000180947 */ /* 0x000fea0003800000 */
[----:B------:R-:W0:Y:S02]  /*0120*/  LDCU.64 UR6, c[0x0][0x388] ;  /* 0x00007100ff0677ac */ /* 0x000e240008000a00 */
[----:B0-----:R-:W-:-:S04]  /*0130*/  LEA R2, P0, R4, UR6, 0x2 ;  /* 0x0000000604027c11 */ /* 0x001fc8000f8010ff */
[----:B------:R-:W-:-:S05]  /*0140*/  LEA.HI.X R3, R4, UR7, R5, 0x2, P0 ;  /* 0x0000000704037c11 */ /* 0x000fca00080f1405 */
[----:B------:R-:W2:Y:S02]  /*0150*/  LDG.E R2, desc[UR4][R2.64] ;  /* 0x0000000402027981 */ /* 0x000ea4000c1e1900 */
[----:B--2---:R-:W-:-:S13]  /*0160*/  ISETP.NE.AND P0, PT, R2, RZ, PT ;  /* 0x000000ff0200720c */ /* 0x004fda0003f05270 */
[----:B------:R-:W-:Y:S05]  /*0170*/  @!P0 EXIT ;  /* 0x000000000000894d */ /* 0x000fea0003800000 */
.L_x_1:
[----:B------:R-:W-:Y:S05]  /*0180*/  BSYNC.RECONVERGENT B0 ;  /* 0x0000000000007941 */ /* 0x000fea0003800200 */
.L_x_0:
[----:B------:R-:W0:Y:S01]  /*0190*/  LDCU.64 UR6, c[0x0][0x398] ;  /* 0x00007300ff0677ac */ /* 0x000e220008000a00 */
[----:B------:R-:W1:Y:S01]  /*01a0*/  LDCU.64 UR8, c[0x0][0x380] ;  /* 0x00007000ff0877ac */ /* 0x000e620008000a00 */
[----:B0-----:R-:W-:-:S04]  /*01b0*/  LEA R2, P0, R4, UR6, 0x2 ;  /* 0x0000000604027c11 */ /* 0x001fc8000f8010ff */
[C---:B------:R-:W-:Y:S01]  /*01c0*/  LEA.HI.X R3, R4.reuse, UR7, R5, 0x2, P0 ;  /* 0x0000000704037c11 */ /* 0x040fe200080f1405 */
[----:B------:R-:W0:Y:S01]  /*01d0*/  LDCU.64 UR6, c[0x0][0x3a0] ;  /* 0x00007400ff0677ac */ /* 0x000e220008000a00 */
[----:B-1----:R-:W-:-:S03]  /*01e0*/  IADD3 R4, P0, PT, R4, UR8, RZ ;  /* 0x0000000804047c10 */ /* 0x002fc6000ff1e0ff */
[----:B------:R-:W0:Y:S01]  /*01f0*/  LDG.E R2, desc[UR4][R2.64] ;  /* 0x0000000402027981 */ /* 0x000e22000c1e1900 */
[----:B------:R-:W-:-:S06]  /*0200*/  IADD3.X R5, PT, PT, R5, UR9, RZ, P0, !PT ;  /* 0x0000000905057c10 */ /* 0x000fcc00087fe4ff */
[----:B------:R-:W2:Y:S01]  /*0210*/  LDG.E.U8 R5, desc[UR4][R4.64] ;  /* 0x0000000404057981 */ /* 0x000ea2000c1e1100 */
[----:B0-----:R-:W-:-:S04]  /*0220*/  IADD3 R6, P0, PT, R2, UR6, RZ ;  /* 0x0000000602067c10 */ /* 0x001fc8000ff1e0ff */
[----:B------:R-:W-:-:S05]  /*0230*/  LEA.HI.X.SX32 R7, R2, UR7, 0x1, P0 ;  /* 0x0000000702077c11 */ /* 0x000fca00080f0eff */
[----:B--2---:R-:W-:Y:S01]  /*0240*/  STG.E.U8 desc[UR4][R6.64], R5 ;  /* 0x0000000506007986 */ /* 0x004fe2000c101104 */
[----:B------:R-:W-:Y:S05]  /*0250*/  EXIT ;  /* 0x000000000000794d */ /* 0x000fea0003800000 */
.L_x_2:
[----:B------:R-:W-:-:S00]  /*0260*/  BRA `(.L_x_2) ;  /* 0xfffffffc00fc7947 */ /* 0x000fc0000383ffff */
[----:B------:R-:W-:-:S00]  /*0270*/  NOP ;  /* 0x0000000000007918 */ /* 0x000fc00000000000 */
        /* <DEDUP_REMOVED lines=8> */
.L_x_13:


//--------------------- .text._Z22computeOutputPositionsPKiPKbPim --------------------------
	.section	.text._Z22computeOutputPositionsPKiPKbPim,"ax",@progbits
	.align	128
        .global         _Z22computeOutputPositionsPKiPKbPim
        .type           _Z22computeOutputPositionsPKiPKbPim,@function
        .size           _Z22computeOutputPositionsPKiPKbPim,(.L_x_14 - _Z22computeOutputPositionsPKiPKbPim)
        .other          _Z22computeOutputPositionsPKiPKbPim,@"STO_CUDA_ENTRY STV_DEFAULT"
_Z22computeOutputPositionsPKiPKbPim:
.text._Z22computeOutputPositionsPKiPKbPim:
        /* <DEDUP_REMOVED lines=13> */
[----:B------:R-:W-:Y:S01]  /*00d0*/  IADD3.X R3, PT, PT, R7, UR7, RZ, P0, !PT ;  /* 0x0000000707037c10 */ /* 0x000fe200087fe4ff */
[----:B------:R-:W0:Y:S04]  /*00e0*/  LDCU.64 UR6, c[0x0][0x390] ;  /* 0x00007200ff0677ac */ /* 0x000e280008000a00 */
[----:B-1----:R-:W2:Y:S02]  /*00f0*/  LDG.E.U8 R2, desc[UR4][R2.64] ;  /* 0x0000000402027981 */ /* 0x002ea4000c1e1100 */
[----:B--2---:R-:W-:-:S13]  /*0100*/  ISETP.NE.AND P0, PT, R2, RZ, PT ;  /* 0x000000ff0200720c */ /* 0x004fda0003f05270 */
[----:B------:R-:W1:Y:S02]  /*0110*/  @!P0 LDC.64 R4, c[0x0][0x380] ;  /* 0x0000e000ff048b82 */ /* 0x000e640000000a00 */
[----:B-1----:R-:W-:-:S04]  /*0120*/  @!P0 LEA R4, P1, R0, R4, 0x2 ;  /* 0x0000000400048211 */ /* 0x002fc800078210ff */
[----:B------:R-:W-:-:S05]  /*0130*/  @!P0 LEA.HI.X R5, R0, R5, R7, 0x2, P1 ;  /* 0x0000000500058211 */ /* 0x000fca00008f1407 */
[----:B------:R-:W2:Y:S01]  /*0140*/  @!P0 LDG.E R4, desc[UR4][R4.64] ;  /* 0x0000000404048981 */ /* 0x000ea2000c1e1900 */
[----:B0-----:R-:W-:Y:S01]  /*0150*/  LEA R6, P2, R0, UR6, 0x2 ;  /* 0x0000000600067c11 */ /* 0x001fe2000f8410ff */
[----:B------:R-:W-:-:S03]  /*0160*/  IMAD.MOV.U32 R9, RZ, RZ, 0x1 ;  /* 0x00000001ff097424 */ /* 0x000fc600078e00ff */
[----:B------:R-:W-:Y:S02]  /*0170*/  LEA.HI.X R7, R0, UR7, R7, 0x2, P2 ;  /* 0x0000000700077c11 */ /* 0x000fe400090f1407 */
[----:B--2---:R-:W-:-:S04]  /*0180*/  @!P0 ISETP.NE.AND P1, PT, R4, RZ, PT ;  /* 0x000000ff0400820c */ /* 0x004fc80003f25270 */
[----:B------:R-:W-:-:S05]  /*0190*/  @!P0 SEL R9, RZ, 0x1, !P1 ;  /* 0x00000001ff098807 */ /* 0x000fca0004800000 */
[----:B------:R-:W-:Y:S01]  /*01a0*/  STG.E desc[UR4][R6.64], R9 ;  /* 0x0000000906007986 */ /* 0x000fe2000c101904 */
[----:B------:R-:W-:Y:S05]  /*01b0*/  EXIT ;  /* 0x000000000000794d */ /* 0x000fea0003800000 */
.L_x_3:
        /* <DEDUP_REMOVED lines=12> */
.L_x_14:


//--------------------- .text._Z19computeStringStatesPKcPKiPbS3_m --------------------------
	.section	.text._Z19computeStringStatesPKcPKiPbS3_m,"ax",@progbits
	.align	128
        .global         _Z19computeStringStatesPKcPKiPbS3_m
        .type           _Z19computeStringStatesPKcPKiPbS3_m,@function
        .size           _Z19computeStringStatesPKcPKiPbS3_m,(.L_x_15 - _Z19computeStringStatesPKcPKiPbS3_m)
        .other          _Z19computeStringStatesPKcPKiPbS3_m,@"STO_CUDA_ENTRY STV_DEFAULT"
_Z19computeStringStatesPKcPKiPbS3_m:
.text._Z19computeStringStatesPKcPKiPbS3_m:
        /* <DEDUP_REMOVED lines=10> */
[----:B------:R-:W-:Y:S01]  /*00a0*/  ISETP.NE.AND P0, PT, R4, RZ, PT ;  /* 0x000000ff0400720c */ /* 0x000fe20003f05270 */
[----:B------:R-:W0:-:S12]  /*00b0*/  LDCU.64 UR4, c[0x0][0x358] ;  /* 0x00006b00ff0477ac */ /* 0x000e180008000a00 */
[----:B------:R-:W0:Y:S08]  /*00c0*/  @!P0 LDC.64 R2, c[0x0][0x390] ;  /* 0x0000e400ff028b82 */ /* 0x000e300000000a00 */
[----:B------:R-:W1:Y:S01]  /*00d0*/  @!P0 LDC.64 R6, c[0x0][0x398] ;  /* 0x0000e600ff068b82 */ /* 0x000e620000000a00 */
[----:B0-----:R0:W-:Y:S04]  /*00e0*/  @!P0 STG.E.U8 desc[UR4][R2.64], RZ ;  /* 0x000000ff02008986 */ /* 0x0011e8000c101104 */
[----:B-1----:R0:W-:Y:S01]  /*00f0*/  @!P0 STG.E.U8 desc[UR4][R6.64], RZ ;  /* 0x000000ff06008986 */ /* 0x0021e2000c101104 */
[----:B------:R-:W-:Y:S05]  /*0100*/  @!P0 EXIT ;  /* 0x000000000000894d */ /* 0x000fea0003800000 */
[----:B------:R-:W0:Y:S01]  /*0110*/  LDCU.128 UR8, c[0x0][0x390] ;  /* 0x00007200ff0877ac */ /* 0x000e220008000c00 */
[----:B------:R-:W1:Y:S01]  /*0120*/  LDCU.64 UR6, c[0x0][0x380] ;  /* 0x00007000ff0677ac */ /* 0x000e620008000a00 */
[----:B0-----:R-:W-:-:S04]  /*0130*/  IADD3 R2, P0, PT, R4, UR8, RZ ;  /* 0x0000000804027c10 */ /* 0x001fc8000ff1e0ff */
[----:B------:R-:W-:-:S05]  /*0140*/  IADD3.X R3, PT, PT, R5, UR9, RZ, P0, !PT ;  /* 0x0000000905037c10 */ /* 0x000fca00087fe4ff */
[----:B------:R-:W2:Y:S01]  /*0150*/  LDG.E.U8 R0, desc[UR4][R2.64+-0x1] ;  /* 0xffffff0402007981 */ /* 0x000ea2000c1e1100 */
[----:B-1----:R-:W-:-:S04]  /*0160*/  IADD3 R6, P0, PT, R4, UR6, RZ ;  /* 0x0000000604067c10 */ /* 0x002fc8000ff1e0ff */
[----:B------:R-:W-:-:S05]  /*0170*/  IADD3.X R7, PT, PT, R5, UR7, RZ, P0, !PT ;  /* 0x0000000705077c10 */ /* 0x000fca00087fe4ff */
[----:B------:R0:W5:Y:S01]  /*0180*/  LDG.E.U8 R6, desc[UR4][R6.64] ;  /* 0x0000000406067981 */ /* 0x000162000c1e1100 */
[----:B------:R-:W-:-:S04]  /*0190*/  IADD3 R4, P1, PT, R4, UR10, RZ ;  /* 0x0000000a04047c10 */ /* 0x000fc8000ff3e0ff */
[----:B------:R-:W-:Y:S02]  /*01a0*/  IADD3.X R5, PT, PT, R5, UR11, RZ, P1, !PT ;  /* 0x0000000b05057c10 */ /* 0x000fe40008ffe4ff */
[----:B--2---:R-:W-:-:S13]  /*01b0*/  ISETP.NE.AND P0, PT, R0, RZ, PT ;  /* 0x000000ff0000720c */ /* 0x004fda0003f05270 */
[----:B0-----:R-:W-:Y:S05]  /*01c0*/  @!P0 BRA `(.L_x_4) ;  /* 0x00000000003c8947 */ /* 0x001fea0003800000 */
[----:B------:R-:W2:Y:S02]  /*01d0*/  LDG.E.U8 R0, desc[UR4][R4.64+-0x1] ;  /* 0xffffff0404007981 */ /* 0x000ea4000c1e1100 */
[----:B--2---:R-:W-:Y:S01]  /*01e0*/  ISETP.NE.AND P0, PT, R0, RZ, PT ;  /* 0x000000ff0000720c */ /* 0x004fe20003f05270 */
[----:B------:R-:W-:-:S03]  /*01f0*/  IMAD.MOV.U32 R0, RZ, RZ, 0x1 ;  /* 0x00000001ff007424 */ /* 0x000fc600078e00ff */
[----:B-----5:R-:W-:-:S13]  /*0200*/  ISETP.NE.OR P1, PT, R6, 0x5c, P0 ;  /* 0x0000005c0600780c */ /* 0x020fda0000725670 */
[----:B------:R0:W-:Y:S04]  /*0210*/  @!P1 STG.E.U8 desc[UR4][R4.64], R0 ;  /* 0x0000000004009986 */ /* 0x0001e8000c101104 */
[----:B------:R0:W-:Y:S01]  /*0220*/  @!P1 STG.E.U8 desc[UR4][R2.64], R0 ;  /* 0x0000000002009986 */ /* 0x0001e2000c101104 */
[----:B------:R-:W-:Y:S05]  /*0230*/  @!P1 EXIT ;  /* 0x000000000000994d */ /* 0x000fea0003800000 */
[----:B------:R-:W-:-:S13]  /*0240*/  ISETP.NE.OR P0, PT, R6, 0x22, P0 ;  /* 0x000000220600780c */ /* 0x000fda0000705670 */
[----:B------:R1:W-:Y:S04]  /*0250*/  @!P0 STG.E.U8 desc[UR4][R4.64], RZ ;  /* 0x000000ff04008986 */ /* 0x0003e8000c101104 */
[----:B------:R1:W-:Y:S01]  /*0260*/  @!P0 STG.E.U8 desc[UR4][R2.64], RZ ;  /* 0x000000ff02008986 */ /* 0x0003e2000c101104 */
[----:B------:R-:W-:Y:S05]  /*0270*/  @!P0 EXIT ;  /* 0x000000000000894d */ /* 0x000fea0003800000 */
[----:B0-----:R-:W-:Y:S01]  /*0280*/  IMAD.MOV.U32 R0, RZ, RZ, 0x1 ;  /* 0x00000001ff007424 */ /* 0x001fe200078e00ff */
[----:B------:R-:W-:Y:S04]  /*0290*/  STG.E.U8 desc[UR4][R4.64], RZ ;  /* 0x000000ff04007986 */ /* 0x000fe8000c101104 */
[----:B------:R-:W-:Y:S01]  /*02a0*/  STG.E.U8 desc[UR4][R2.64], R0 ;  /* 0x0000000002007986 */ /* 0x000fe2000c101104 */
[----:B------:R-:W-:Y:S05]  /*02b0*/  EXIT ;  /* 0x000000000000794d */ /* 0x000fea0003800000 */
.L_x_4:
[----:B-----5:R-:W-:Y:S01]  /*02c0*/  ISETP.NE.AND P0, PT, R6, 0x22, PT ;  /* 0x000000220600780c */ /* 0x020fe20003f05270 */
[----:B------:R-:W-:-:S12]  /*02d0*/  IMAD.MOV.U32 R0, RZ, RZ, 0x1 ;  /* 0x00000001ff007424 */ /* 0x000fd800078e00ff */
[----:B------:R0:W-:Y:S04]  /*02e0*/  @!P0 STG.E.U8 desc[UR4][R2.64], R0 ;  /* 0x0000000002008986 */ /* 0x0001e8000c101104 */
[----:B------:R0:W-:Y:S01]  /*02f0*/  @!P0 STG.E.U8 desc[UR4][R4.64], RZ ;  /* 0x000000ff04008986 */ /* 0x0001e2000c101104 */
[----:B------:R-:W-:Y:S05]  /*0300*/  @!P0 EXIT ;  /* 0x000000000000894d */ /* 0x000fea0003800000 */
[----:B------:R-:W-:Y:S04]  /*0310*/  STG.E.U8 desc[UR4][R2.64], RZ ;  /* 0x000000ff02007986 */ /* 0x000fe8000c101104 */
[----:B------:R-:W-:Y:S01]  /*0320*/  STG.E.U8 desc[UR4][R4.64], RZ ;  /* 0x000000ff04007986 */ /* 0x000fe2000c101104 */
[----:B------:R-:W-:Y:S05]  /*0330*/  EXIT ;  /* 0x000000000000794d */ /* 0x000fea0003800000 */
.L_x_5:
        /* <DEDUP_REMOVED lines=12> */
.L_x_15:


//--------------------- .text._Z18classifyCharactersPKcPim --------------------------
	.section	.text._Z18classifyCharactersPKcPim,"ax",@progbits
	.align	128
        .global         _Z18classifyCharactersPKcPim
        .type           _Z18classifyCharactersPKcPim,@function
        .size           _Z18classifyCharactersPKcPim,(.L_x_16 - _Z18classifyCharactersPKcPim)
        .other          _Z18classifyCharactersPKcPim,@"STO_CUDA_ENTRY STV_DEFAULT"
_Z18classifyCharactersPKcPim:
.text._Z18classifyCharactersPKcPim:
        /* <DEDUP_REMOVED lines=15> */
[----:B------:R-:W-:Y:S04]  /*00f0*/  BSSY.RECONVERGENT B0, `(.L_x_6) ;  /* 0x000001e000007945 */ /* 0x000fe80003800200 */
[----:B------:R-:W-:Y:S01]  /*0100*/  BSSY.RELIABLE B1, `(.L_x_7) ;  /* 0x000000f000017945 */ /* 0x000fe20003800100 */
[----:B------:R-:W-:Y:S01]  /*0110*/  IMAD.MOV.U32 R7, RZ, RZ, 0x1 ;  /* 0x00000001ff077424 */ /* 0x000fe200078e00ff */
[----:B--2---:R-:W-:-:S13]  /*0120*/  ISETP.GT.U32.AND P0, PT, R2, 0x3a, PT ;  /* 0x0000003a0200780c */ /* 0x004fda0003f04070 */
[----:B------:R-:W-:Y:S05]  /*0130*/  @P0 BRA `(.L_x_8) ;  /* 0x00000000002c0947 */ /* 0x000fea0003800000 */
[CC--:B------:R-:W-:Y:S02]  /*0140*/  SHF.L.U32 R3, R7.reuse, R2.reuse, RZ ;  /* 0x0000000207037219 */ /* 0x0c0fe400000006ff */
[----:B------:R-:W-:Y:S02]  /*0150*/  SHF.L.U64.HI R4, R7, R2, RZ ;  /* 0x0000000207047219 */ /* 0x000fe400000102ff */
[----:B------:R-:W-:-:S04]  /*0160*/  LOP3.LUT P0, RZ, R3, 0x2600, RZ, 0xc0, !PT ;  /* 0x0000260003ff7812 */ /* 0x000fc8000780c0ff */
[----:B------:R-:W-:-:S13]  /*0170*/  LOP3.LUT P0, RZ, R4, 0x1, RZ, 0xc0, P0 ;  /* 0x0000000104ff7812 */ /* 0x000fda000000c0ff */
[----:B------:R-:W-:Y:S05]  /*0180*/  @P0 BRA `(.L_x_9) ;  /* 0x0000000000800947 */ /* 0x000fea0003800000 */
[----:B------:R-:W-:-:S13]  /*0190*/  LOP3.LUT P0, RZ, R4, 0x4001000, RZ, 0xc0, !PT ;  /* 0x0400100004ff7812 */ /* 0x000fda000780c0ff */
[----:B------:R-:W-:Y:S05]  /*01a0*/  @P0 BREAK.RELIABLE B1 ;  /* 0x0000000000010942 */ /* 0x000fea0003800100 */
[----:B------:R-:W-:Y:S05]  /*01b0*/  @P0 BRA `(.L_x_10) ;  /* 0x0000000000440947 */ /* 0x000fea0003800000 */
[----:B------:R-:W-:-:S04]  /*01c0*/  ISETP.NE.U32.AND P0, PT, R2, 0x22, PT ;  /* 0x000000220200780c */ /* 0x000fc80003f05070 */
[----:B------:R-:W-:-:S13]  /*01d0*/  ISETP.NE.AND.EX P0, PT, RZ, RZ, PT, P0 ;  /* 0x000000ffff00720c */ /* 0x000fda0003f05300 */
[----:B------:R-:W-:Y:S05]  /*01e0*/  @!P0 BRA `(.L_x_11) ;  /* 0x0000000000508947 */ /* 0x000fea0003800000 */
.L_x_8:
[----:B------:R-:W-:Y:S05]  /*01f0*/  BSYNC.RELIABLE B1 ;  /* 0x0000000000017941 */ /* 0x000fea0003800100 */
.L_x_7:
[----:B------:R-:W-:-:S05]  /*0200*/  VIADD R2, R2, 0xffffffa5 ;  /* 0xffffffa502027836 */ /* 0x000fca0000000000 */
[----:B------:R-:W-:-:S04]  /*0210*/  LOP3.LUT R2, R2, 0xffff, RZ, 0xc0, !PT ;  /* 0x0000ffff02027812 */ /* 0x000fc800078ec0ff */
[CC--:B------:R-:W-:Y:S02]  /*0220*/  SHF.L.U32 R3, R7.reuse, R2.reuse, RZ ;  /* 0x0000000207037219 */ /* 0x0c0fe400000006ff */
[----:B------:R-:W-:Y:S02]  /*0230*/  SHF.L.U64.HI R4, R7, R2, RZ ;  /* 0x0000000207047219 */ /* 0x000fe400000102ff */
[----:B------:R-:W-:-:S04]  /*0240*/  LOP3.LUT P0, RZ, R3, 0x5, RZ, 0xc0, !PT ;  /* 0x0000000503ff7812 */ /* 0x000fc8000780c0ff */
[----:B------:R-:W-:-:S04]  /*0250*/  LOP3.LUT P0, RZ, R4, 0x5, RZ, 0xc0, P0 ;  /* 0x0000000504ff7812 */ /* 0x000fc8000000c0ff */
[----:B------:R-:W-:-:S13]  /*0260*/  ISETP.LE.U32.AND P0, PT, R2, 0x22, P0 ;  /* 0x000000220200780c */ /* 0x000fda0000703070 */
[----:B------:R-:W0:Y:S01]  /*0270*/  @!P0 LDC.64 R2, c[0x0][0x388] ;  /* 0x0000e200ff028b82 */ /* 0x000e220000000a00 */
[----:B------:R-:W-:Y:S01]  /*0280*/  @!P0 IMAD.MOV.U32 R9, RZ, RZ, 0x2 ;  /* 0x00000002ff098424 */ /* 0x000fe200078e00ff */
[----:B0-----:R-:W-:-:S04]  /*0290*/  @!P0 LEA R2, P1, R0, R2, 0x2 ;  /* 0x0000000200028211 */ /* 0x001fc800078210ff */
[----:B------:R-:W-:-:S05]  /*02a0*/  @!P0 LEA.HI.X R3, R0, R3, R5, 0x2, P1 ;  /* 0x0000000300038211 */ /* 0x000fca00008f1405 */
[----:B------:R0:W-:Y:S01]  /*02b0*/  @!P0 STG.E desc[UR4][R2.64], R9 ;  /* 0x0000000902008986 */ /* 0x0001e2000c101904 */
[----:B------:R-:W-:Y:S05]  /*02c0*/  @!P0 EXIT ;  /* 0x000000000000894d */ /* 0x000fea0003800000 */
.L_x_10:
[----:B------:R-:W-:Y:S05]  /*02d0*/  BSYNC.RECONVERGENT B0 ;  /* 0x0000000000007941 */ /* 0x000fea0003800200 */
.L_x_6:
[----:B------:R-:W0:Y:S02]  /*02e0*/  LDCU.64 UR6, c[0x0][0x388] ;  /* 0x00007100ff0677ac */ /* 0x000e240008000a00 */
[----:B0-----:R-:W-:-:S04]  /*02f0*/  LEA R2, P0, R0, UR6, 0x2 ;  /* 0x0000000600027c11 */ /* 0x001fc8000f8010ff */
[----:B------:R-:W-:-:S05]  /*0300*/  LEA.HI.X R3, R0, UR7, R5, 0x2, P0 ;  /* 0x0000000700037c11 */ /* 0x000fca00080f1405 */
[----:B------:R-:W-:Y:S01]  /*0310*/  STG.E desc[UR4][R2.64], R7 ;  /* 0x0000000702007986 */ /* 0x000fe2000c101904 */
[----:B------:R-:W-:Y:S05]  /*0320*/  EXIT ;  /* 0x000000000000794d */ /* 0x000fea0003800000 */
.L_x_11:
[----:B------:R-:W0:Y:S02]  /*0330*/  LDCU.64 UR6, c[0x0][0x388] ;  /* 0x00007100ff0677ac */ /* 0x000e240008000a00 */
[----:B0-----:R-:W-:-:S04]  /*0340*/  LEA R2, P0, R0, UR6, 0x2 ;  /* 0x0000000600027c11 */ /* 0x001fc8000f8010ff */
[----:B------:R-:W-:Y:S01]  /*0350*/  LEA.HI.X R3, R0, UR7, R5, 0x2, P0 ;  /* 0x0000000700037c11 */ /* 0x000fe200080f1405 */
[----:B------:R-:W-:-:S05]  /*0360*/  IMAD.MOV.U32 R5, RZ, RZ, 0x3 ;  /* 0x00000003ff057424 */ /* 0x000fca00078e00ff */
[----:B------:R-:W-:Y:S01]  /*0370*/  STG.E desc[UR4][R2.64], R5 ;  /* 0x0000000502007986 */ /* 0x000fe2000c101904 */
[----:B------:R-:W-:Y:S05]  /*0380*/  EXIT ;  /* 0x000000000000794d */ /* 0x000fea0003800000 */
.L_x_9:
[----:B------:R-:W0:Y:S02]  /*0390*/  LDCU.64 UR6, c[0x0][0x388] ;  /* 0x00007100ff0677ac */ /* 0x000e240008000a00 */
[----:B0-----:R-:W-:-:S04]  /*03a0*/  LEA R2, P0, R0, UR6, 0x2 ;  /* 0x0000000600027c11 */ /* 0x001fc8000f8010ff */
[----:B------:R-:W-:-:S05]  /*03b0*/  LEA.HI.X R3, R0, UR7, R5, 0x2, P0 ;  /* 0x0000000700037c11 */ /* 0x000fca00080f1405 */
[----:B------:R-:W-:Y:S01]  /*03c0*/  STG.E desc[UR4][R2.64], RZ ;  /* 0x000000ff02007986 */ /* 0x000fe2000c101904 */
[----:B------:R-:W-:Y:S05]  /*03d0*/  EXIT ;  /* 0x000000000000794d */ /* 0x000fea0003800000 */
.L_x_12:
        /* <DEDUP_REMOVED lines=10> */
.L_x_16:


//--------------------- .nv.shared.reserved.0     --------------------------
	.section	.nv.shared.reserved.0,"aw",@nobits
	.weak		__nv_reservedSMEM_offset_0_alias
	.size		__nv_reservedSMEM_offset_0_alias, 0, 64
	.other		__nv_reservedSMEM_offset_0_alias,@"STO_CUDA_RESERVED_SHARED STV_DEFAULT"
__nv_reservedSMEM_offset_0_alias:
	.zero		0
	.zero		64


//--------------------- .nv.constant0._Z14generateOutputPKcPKiPKbS2_Pcm --------------------------
	.section	.nv.constant0._Z14generateOutputPKcPKiPKbS2_Pcm,"a",@progbits
	.sectionflags	@""
	.align	4
.nv.constant0._Z14generateOutputPKcPKiPKbS2_Pcm:
	.zero		944


//--------------------- .nv.constant0._Z22computeOutputPositionsPKiPKbPim --------------------------
	.section	.nv.constant0._Z22computeOutputPositionsPKiPKbPim,"a",@progbits
	.sectionflags	@""
	.align	4
.nv.constant0._Z22computeOutputPositionsPKiPKbPim:
	.zero		928


//--------------------- .nv.constant0._Z19computeStringStatesPKcPKiPbS3_m --------------------------
	.section	.nv.constant0._Z19computeStringStatesPKcPKiPbS3_m,"a",@progbits
	.sectionflags	@""
	.align	4
.nv.constant0._Z19computeStringStatesPKcPKiPbS3_m:
	.zero		936


//--------------------- .nv.constant0._Z18classifyCharactersPKcPim --------------------------
	.section	.nv.constant0._Z18classifyCharactersPKcPim,"a",@progbits
	.sectionflags	@""
	.align	4
.nv.constant0._Z18classifyCharactersPKcPim:
	.zero		920


//--------------------- SYMBOLS --------------------------

	.type		.nv.reservedSmem.offset0,@object
	.size		.nv.reservedSmem.offset0,0x4
